//
// Generated by NVIDIA NVVM Compiler
//
// Compiler Build ID: CL-36424714
// Cuda compilation tools, release 13.0, V13.0.88
// Based on NVVM 20.0.0
//

.version 9.0
.target sm_100
.address_size 64

	// .globl	_Z16print_threadInfov
.extern .func  (.param .b32 func_retval0) vprintf
(
	.param .b64 vprintf_param_0,
	.param .b64 vprintf_param_1
)
;
.global .align 1 .b8 $str[75] = {84, 104, 114, 101, 97, 100, 32, 73, 68, 58, 32, 40, 37, 100, 44, 32, 37, 100, 44, 32, 37, 100, 41, 32, 124, 32, 66, 108, 111, 99, 107, 32, 73, 68, 58, 32, 40, 37, 100, 44, 32, 37, 100, 44, 32, 37, 100, 41, 32, 124, 32, 71, 114, 105, 100, 32, 73, 68, 58, 32, 40, 37, 100, 44, 32, 37, 100, 44, 32, 37, 100, 41, 32, 10};

.visible .entry _Z16print_threadInfov()
{
	.local .align 8 .b8 	__local_depot0[40];
	.reg .b64 	%SP;
	.reg .b64 	%SPL;
	.reg .b32 	%r<18>;
	.reg .b64 	%rd<5>;

	mov.u64 	%SPL, __local_depot0;
	cvta.local.u64 	%SP, %SPL;
	add.u64 	%rd1, %SP, 0;
	add.u64 	%rd2, %SPL, 0;
	mov.u32 	%r1, %tid.x;
	mov.u32 	%r2, %ctaid.x;
	mov.u32 	%r3, %ntid.x;
	mad.lo.s32 	%r4, %r2, %r3, %r1;
	mov.u32 	%r5, %tid.y;
	mov.u32 	%r6, %ctaid.y;
	mov.u32 	%r7, %ntid.y;
	mad.lo.s32 	%r8, %r6, %r7, %r5;
	mov.u32 	%r9, %tid.z;
	mov.u32 	%r10, %ctaid.z;
	mov.u32 	%r11, %ntid.z;
	mad.lo.s32 	%r12, %r10, %r11, %r9;
	mov.u32 	%r13, %nctaid.x;
	mov.u32 	%r14, %nctaid.y;
	mov.u32 	%r15, %nctaid.z;
	st.local.v2.u32 	[%rd2], {%r4, %r8};
	st.local.v2.u32 	[%rd2+8], {%r12, %r2};
	st.local.v2.u32 	[%rd2+16], {%r6, %r10};
	st.local.v2.u32 	[%rd2+24], {%r13, %r14};
	st.local.u32 	[%rd2+32], %r15;
	mov.u64 	%rd3, $str;
	cvta.global.u64 	%rd4, %rd3;
	{ // callseq 0, 0
	.param .b64 param0;
	st.param.b64 	[param0], %rd4;
	.param .b64 param1;
	st.param.b64 	[param1], %rd1;
	.param .b32 retval0;
	call.uni (retval0), 
	vprintf, 
	(
	param0, 
	param1
	);
	ld.param.b32 	%r16, [retval0];
	} // callseq 0
	ret;

}


// ===== COMPILED SASS (sm_100) =====

	.target	sm_100

	.elftype	@"ET_EXEC"


//--------------------- .note.nv.tkinfo           --------------------------
	.section	.note.nv.tkinfo,"",@"SHT_NOTE"
	.sectionflags	@"SHF_NOTE_NV_TKINFO"
	.tkinfo
        /*0018*/ 	.word	0x00000002
        /*0030*/ 	.string	""
        /*0030*/ 	.string	"ptxas"
        /*0030*/ 	.string	"Cuda compilation tools, release 13.0, V13.0.88"
        /*0030*/ 	.string	"Build cuda_13.0.r13.0/compiler.36424714_0"
        /*0030*/ 	.string	"-arch sm_100 -m 64 "



//--------------------- .note.nv.cuinfo           --------------------------
	.section	.note.nv.cuinfo,"",@"SHT_NOTE"
	.sectionflags	@"SHF_NOTE_NV_CUINFO"
        /*0018*/ 	.short	0x0002
        /*001a*/ 	.short	0x0064
        /*001c*/ 	.short	0x0082
	.zero		2


//--------------------- .nv.info                  --------------------------
	.section	.nv.info,"",@"SHT_CUDA_INFO"
	.align	4


	//----- nvinfo : EIATTR_REGCOUNT
	.align		4
        /*0000*/ 	.byte	0x04, 0x2f
        /*0002*/ 	.short	(.L_2 - .L_1)
	.align		4
.L_1:
        /*0004*/ 	.word	index@(_Z16print_threadInfov)
        /*0008*/ 	.word	0x00000018


	//----- nvinfo : EIATTR_FRAME_SIZE
	.align		4
.L_2:
        /*000c*/ 	.byte	0x04, 0x11
        /*000e*/ 	.short	(.L_4 - .L_3)
	.align		4
.L_3:
        /*0010*/ 	.word	index@(_Z16print_threadInfov)
        /*0014*/ 	.word	0x00000028


	//----- nvinfo : EIATTR_MIN_STACK_SIZE
	.align		4
.L_4:
        /*0018*/ 	.byte	0x04, 0x12
        /*001a*/ 	.short	(.L_6 - .L_5)
	.align		4
.L_5:
        /*001c*/ 	.word	index@(_Z16print_threadInfov)
        /*0020*/ 	.word	0x00000028
.L_6:


//--------------------- .nv.compat                --------------------------
	.section	.nv.compat,"",@"SHT_CUDA_COMPAT_INFO"
	.align	4
        /*0000*/ 	.byte	0x02, 0x09, 0x00, 0x00, 0x02, 0x02, 0x01, 0x00, 0x02, 0x05, 0x05, 0x00, 0x03, 0x07, 0x01, 0x01
        /*0010*/ 	.byte	0x02, 0x03, 0x00, 0x00, 0x02, 0x06, 0x01, 0x00, 0x04, 0x0b, 0x08, 0x00, 0x09, 0x00, 0x00, 0x00
        /*0020*/ 	.byte	0x00, 0x00, 0x00, 0x00


//--------------------- .nv.info._Z16print_threadInfov --------------------------
	.section	.nv.info._Z16print_threadInfov,"",@"SHT_CUDA_INFO"
	.sectionflags	@""
	.align	4


	//----- nvinfo : EIATTR_CUDA_API_VERSION
	.align		4
        /*0000*/ 	.byte	0x04, 0x37
        /*0002*/ 	.short	(.L_8 - .L_7)
.L_7:
        /*0004*/ 	.word	0x00000082


	//----- nvinfo : EIATTR_SPARSE_MMA_MASK
	.align		4
.L_8:
        /*0008*/ 	.byte	0x03, 0x50
        /*000a*/ 	.short	0x0000


	//----- nvinfo : EIATTR_MAXREG_COUNT
	.align		4
        /*000c*/ 	.byte	0x03, 0x1b
        /*000e*/ 	.short	0x00ff


	//----- nvinfo : EIATTR_EXTERNS
	.align		4
        /*0010*/ 	.byte	0x04, 0x0f
        /*0012*/ 	.short	(.L_10 - .L_9)


	//   ....[0]....
	.align		4
.L_9:
        /*0014*/ 	.word	index@(vprintf)


	//----- nvinfo : EIATTR_MERCURY_ISA_VERSION
	.align		4
.L_10:
        /*0018*/ 	.byte	0x03, 0x5f
        /*001a*/ 	.short	0x0101


	//----- nvinfo : EIATTR_VRC_CTA_INIT_COUNT
	.align		4
        /*001c*/ 	.byte	0x02, 0x4a
	.zero		1
	.zero		1


	//----- nvinfo : EIATTR_SYSCALL_OFFSETS
	.align		4
        /*0020*/ 	.byte	0x04, 0x46
        /*0022*/ 	.short	(.L_12 - .L_11)


	//   ....[0]....
.L_11:
        /*0024*/ 	.word	0x00000200


	//----- nvinfo : EIATTR_EXIT_INSTR_OFFSETS
	.align		4
.L_12:
        /*0028*/ 	.byte	0x04, 0x1c
        /*002a*/ 	.short	(.L_14 - .L_13)


	//   ....[0]....
.L_13:
        /*002c*/ 	.word	0x00000210


	//----- nvinfo : EIATTR_SW_WAR
	.align		4
.L_14:
        /*0030*/ 	.byte	0x04, 0x36
        /*0032*/ 	.short	(.L_16 - .L_15)
.L_15:
        /*0034*/ 	.word	0x00000008
.L_16:


//--------------------- .nv.callgraph             --------------------------
	.section	.nv.callgraph,"",@"SHT_CUDA_CALLGRAPH"
	.align	4
	.sectionentsize	8
	.align		4
        /*0000*/ 	.word	0x00000000
	.align		4
        /*0004*/ 	.word	0xffffffff
	.align		4
        /*0008*/ 	.word	index@(_Z16print_threadInfov)
	.align		4
        /*000c*/ 	.word	index@(vprintf)
	.align		4
        /*0010*/ 	.word	0x00000000
	.align		4
        /*0014*/ 	.word	0xfffffffe
	.align		4
        /*0018*/ 	.word	0x00000000
	.align		4
        /*001c*/ 	.word	0xfffffffd
	.align		4
        /*0020*/ 	.word	0x00000000
	.align		4
        /*0024*/ 	.word	0xfffffffc


//--------------------- .nv.constant4             --------------------------
	.section	.nv.constant4,"a",@progbits
	.align	8
	.align		8
.nv.constant4:
        /*0000*/ 	.dword	vprintf
	.align		8
        /*0008*/ 	.dword	$str


//--------------------- .text._Z16print_threadInfov --------------------------
	.section	.text._Z16print_threadInfov,"ax",@progbits
	.align	128
        .global         _Z16print_threadInfov
        .type           _Z16print_threadInfov,@function
        .size           _Z16print_threadInfov,(.L_x_2 - _Z16print_threadInfov)
        .other          _Z16print_threadInfov,@"STO_CUDA_ENTRY STV_DEFAULT"
_Z16print_threadInfov:
.text._Z16print_threadInfov:
[----:B------:R-:W0:Y:S01]  /*0000*/  LDC R1, c[0x0][0x37c] ;  /* 0x0000df00ff017b82 */ /* 0x000e220000000800 */
[----:B------:R-:W1:Y:S01]  /*0010*/  S2R R2, SR_TID.X ;  /* 0x0000000000027919 */ /* 0x000e620000002100 */
[----:B------:R-:W2:Y:S01]  /*0020*/  LDCU UR5, c[0x0][0x2fc] ;  /* 0x00005f80ff0577ac */ /* 0x000ea20008000800 */
[----:B0-----:R-:W-:Y:S01]  /*0030*/  VIADD R1, R1, 0xffffffd8 ;  /* 0xffffffd801017836 */ /* 0x001fe20000000000 */
[----:B------:R-:W-:Y:S01]  /*0040*/  MOV R0, 0x0 ;  /* 0x0000000000007802 */ /* 0x000fe20000000f00 */
[----:B------:R-:W0:Y:S01]  /*0050*/  S2R R3, SR_TID.Y ;  /* 0x0000000000037919 */ /* 0x000e220000002200 */
[----:B------:R-:W1:Y:S02]  /*0060*/  LDCU UR4, c[0x0][0x360] ;  /* 0x00006c00ff0477ac */ /* 0x000e640008000800 */
[----:B------:R3:W4:Y:S01]  /*0070*/  LDC.64 R10, c[0x4][R0] ;  /* 0x01000000000a7b82 */ /* 0x0007220000000a00 */
[----:B------:R-:W5:Y:S01]  /*0080*/  S2R R8, SR_TID.Z ;  /* 0x0000000000087919 */ /* 0x000f620000002300 */
[----:B------:R-:W0:Y:S01]  /*0090*/  LDCU UR6, c[0x0][0x364] ;  /* 0x00006c80ff0677ac */ /* 0x000e220008000800 */
[----:B------:R-:W1:Y:S01]  /*00a0*/  S2R R9, SR_CTAID.X ;  /* 0x0000000000097919 */ /* 0x000e620000002500 */
[----:B------:R-:W5:Y:S04]  /*00b0*/  LDCU UR7, c[0x0][0x368] ;  /* 0x00006d00ff0777ac */ /* 0x000f680008000800 */
[----:B------:R-:W2:Y:S01]  /*00c0*/  LDC R14, c[0x0][0x370] ;  /* 0x0000dc00ff0e7b82 */ /* 0x000ea20000000800 */
[----:B------:R-:W0:Y:S01]  /*00d0*/  S2R R12, SR_CTAID.Y ;  /* 0x00000000000c7919 */ /* 0x000e220000002600 */
[----:B------:R-:W5:Y:S06]  /*00e0*/  S2R R13, SR_CTAID.Z ;  /* 0x00000000000d7919 */ /* 0x000f6c0000002700 */
[----:B------:R-:W2:Y:S08]  /*00f0*/  LDC R15, c[0x0][0x374] ;  /* 0x0000dd00ff0f7b82 */ /* 0x000eb00000000800 */
[----:B------:R-:W3:Y:S01]  /*0100*/  LDC R16, c[0x0][0x378] ;  /* 0x0000de00ff107b82 */ /* 0x000ee20000000800 */
[----:B-1----:R-:W-:Y:S01]  /*0110*/  IMAD R2, R9, UR4, R2 ;  /* 0x0000000409027c24 */ /* 0x002fe2000f8e0202 */
[----:B------:R-:W1:Y:S01]  /*0120*/  LDCU UR4, c[0x0][0x2f8] ;  /* 0x00005f00ff0477ac */ /* 0x000e620008000800 */
[----:B--2---:R2:W-:Y:S01]  /*0130*/  STL.64 [R1+0x18], R14 ;  /* 0x0000180e01007387 */ /* 0x0045e20000100a00 */
[----:B0-----:R-:W-:-:S02]  /*0140*/  IMAD R3, R12, UR6, R3 ;  /* 0x000000060c037c24 */ /* 0x001fc4000f8e0203 */
[----:B-----5:R-:W-:Y:S01]  /*0150*/  IMAD R8, R13, UR7, R8 ;  /* 0x000000070d087c24 */ /* 0x020fe2000f8e0208 */
[----:B------:R2:W-:Y:S01]  /*0160*/  STL.64 [R1+0x10], R12 ;  /* 0x0000100c01007387 */ /* 0x0005e20000100a00 */
[----:B------:R-:W0:Y:S03]  /*0170*/  LDCU.64 UR6, c[0x4][0x8] ;  /* 0x01000100ff0677ac */ /* 0x000e260008000a00 */
[----:B------:R2:W-:Y:S04]  /*0180*/  STL.64 [R1], R2 ;  /* 0x0000000201007387 */ /* 0x0005e80000100a00 */
[----:B------:R2:W-:Y:S01]  /*0190*/  STL.64 [R1+0x8], R8 ;  /* 0x0000080801007387 */ /* 0x0005e20000100a00 */
[----:B-1----:R-:W-:-:S03]  /*01a0*/  IADD3 R6, P0, PT, R1, UR4, RZ ;  /* 0x0000000401067c10 */ /* 0x002fc6000ff1e0ff */
[----:B---3--:R2:W-:Y:S01]  /*01b0*/  STL [R1+0x20], R16 ;  /* 0x0000201001007387 */ /* 0x0085e20000100800 */
[----:B------:R-:W-:Y:S01]  /*01c0*/  IADD3.X R7, PT, PT, RZ, UR5, RZ, P0, !PT ;  /* 0x00000005ff077c10 */ /* 0x000fe200087fe4ff */
[----:B0-----:R-:W-:Y:S01]  /*01d0*/  IMAD.U32 R4, RZ, RZ, UR6 ;  /* 0x00000006ff047e24 */ /* 0x001fe2000f8e00ff */
[----:B----4-:R-:W-:-:S07]  /*01e0*/  MOV R5, UR7 ;  /* 0x0000000700057c02 */ /* 0x010fce0008000f00 */
[----:B------:R-:W-:-:S07]  /*01f0*/  LEPC R20, `(.L_x_0) ;  /* 0x000000001014794e */ /* 0x000fce0000000000 */
[----:B--2---:R-:W-:Y:S05]  /*0200*/  CALL.ABS.NOINC R10 ;  /* 0x000000000a007343 */ /* 0x004fea0003c00000 */
.L_x_0:
[----:B------:R-:W-:Y:S05]  /*0210*/  EXIT ;  /* 0x000000000000794d */ /* 0x000fea0003800000 */
.L_x_1:
[----:B------:R-:W-:-:S00]  /*0220*/  BRA `(.L_x_1) ;  /* 0xfffffffc00fc7947 */ /* 0x000fc0000383ffff */
[----:B------:R-:W-:-:S00]  /*0230*/  NOP ;  /* 0x0000000000007918 */ /* 0x000fc00000000000 */
        /* <DEDUP_REMOVED lines=12> */
.L_x_2:


//--------------------- .nv.global.init           --------------------------
	.section	.nv.global.init,"aw",@progbits
.nv.global.init:
	.type		$str,@object
	.size		$str,(.L_0 - $str)
$str:
        /*0000*/ 	.byte	0x54, 0x68, 0x72, 0x65, 0x61, 0x64, 0x20, 0x49, 0x44, 0x3a, 0x20, 0x28, 0x25, 0x64, 0x2c, 0x20
        /*0010*/ 	.byte	0x25, 0x64, 0x2c, 0x20, 0x25, 0x64, 0x29, 0x20, 0x7c, 0x20, 0x42, 0x6c, 0x6f, 0x63, 0x6b, 0x20
        /*0020*/ 	.byte	0x49, 0x44, 0x3a, 0x20, 0x28, 0x25, 0x64, 0x2c, 0x20, 0x25, 0x64, 0x2c, 0x20, 0x25, 0x64, 0x29
        /*0030*/ 	.byte	0x20, 0x7c, 0x20, 0x47, 0x72, 0x69, 0x64, 0x20, 0x49, 0x44, 0x3a, 0x20, 0x28, 0x25, 0x64, 0x2c
        /*0040*/ 	.byte	0x20, 0x25, 0x64, 0x2c, 0x20, 0x25, 0x64, 0x29, 0x20, 0x0a, 0x00
.L_0:


//--------------------- .nv.shared.reserved.0     --------------------------
	.section	.nv.shared.reserved.0,"aw",@nobits
	.weak		__nv_reservedSMEM_offset_0_alias
	.size		__nv_reservedSMEM_offset_0_alias, 0, 64
	.other		__nv_reservedSMEM_offset_0_alias,@"STO_CUDA_RESERVED_SHARED STV_DEFAULT"
__nv_reservedSMEM_offset_0_alias:
	.zero		0
	.zero		64


//--------------------- .nv.constant0._Z16print_threadInfov --------------------------
	.section	.nv.constant0._Z16print_threadInfov,"a",@progbits
	.sectionflags	@""
	.align	4
.nv.constant0._Z16print_threadInfov:
	.zero		896


//--------------------- SYMBOLS --------------------------

	.type		.nv.reservedSmem.offset0,@object
	.size		.nv.reservedSmem.offset0,0x4
	.type		vprintf,@function
